.version 6.5
.target sm_30
.address_size 64

.visible .entry warp_sz(
    .param .u64 input,
    .param .u64 output
)
{
    .reg .u64    out_addr;

    ld.param.u64 out_addr, [output];
    st.u8        [out_addr], WARP_SZ;

    ret;
}


// ===== COMPILED SASS (sm_100) =====

	.target	sm_100

	.elftype	@"ET_EXEC"


//--------------------- .note.nv.tkinfo           --------------------------
	.section	.note.nv.tkinfo,"",@"SHT_NOTE"
	.sectionflags	@"SHF_NOTE_NV_TKINFO"
	.tkinfo
        /*0018*/ 	.word	0x00000002
        /*0030*/ 	.string	""
        /*0030*/ 	.string	"ptxas"
        /*0030*/ 	.string	"Cuda compilation tools, release 13.0, V13.0.88"
        /*0030*/ 	.string	"Build cuda_13.0.r13.0/compiler.36424714_0"
        /*0030*/ 	.string	"-arch sm_100 "



//--------------------- .note.nv.cuinfo           --------------------------
	.section	.note.nv.cuinfo,"",@"SHT_NOTE"
	.sectionflags	@"SHF_NOTE_NV_CUINFO"
        /*0018*/ 	.short	0x0002
        /*001a*/ 	.short	0x001e
        /*001c*/ 	.short	0x0082
	.zero		2


//--------------------- .nv.info                  --------------------------
	.section	.nv.info,"",@"SHT_CUDA_INFO"
	.align	4


	//----- nvinfo : EIATTR_REGCOUNT
	.align		4
        /*0000*/ 	.byte	0x04, 0x2f
        /*0002*/ 	.short	(.L_1 - .L_0)
	.align		4
.L_0:
        /*0004*/ 	.word	index@(warp_sz)
        /*0008*/ 	.word	0x00000006


	//----- nvinfo : EIATTR_FRAME_SIZE
	.align		4
.L_1:
        /*000c*/ 	.byte	0x04, 0x11
        /*000e*/ 	.short	(.L_3 - .L_2)
	.align		4
.L_2:
        /*0010*/ 	.word	index@(warp_sz)
        /*0014*/ 	.word	0x00000000


	//----- nvinfo : EIATTR_MIN_STACK_SIZE
	.align		4
.L_3:
        /*0018*/ 	.byte	0x04, 0x12
        /*001a*/ 	.short	(.L_5 - .L_4)
	.align		4
.L_4:
        /*001c*/ 	.word	index@(warp_sz)
        /*0020*/ 	.word	0x00000000
.L_5:


//--------------------- .nv.compat                --------------------------
	.section	.nv.compat,"",@"SHT_CUDA_COMPAT_INFO"
	.align	4
        /*0000*/ 	.byte	0x02, 0x09, 0x00, 0x00, 0x02, 0x02, 0x01, 0x00, 0x02, 0x05, 0x05, 0x00, 0x03, 0x07, 0x01, 0x01
        /*0010*/ 	.byte	0x02, 0x03, 0x00, 0x00, 0x02, 0x06, 0x01, 0x00, 0x04, 0x0b, 0x08, 0x00, 0x09, 0x00, 0x00, 0x00
        /*0020*/ 	.byte	0x00, 0x00, 0x00, 0x00


//--------------------- .nv.info.warp_sz          --------------------------
	.section	.nv.info.warp_sz,"",@"SHT_CUDA_INFO"
	.sectionflags	@""
	.align	4


	//----- nvinfo : EIATTR_CUDA_API_VERSION
	.align		4
        /*0000*/ 	.byte	0x04, 0x37
        /*0002*/ 	.short	(.L_7 - .L_6)
.L_6:
        /*0004*/ 	.word	0x00000082


	//----- nvinfo : EIATTR_KPARAM_INFO
	.align		4
.L_7:
        /*0008*/ 	.byte	0x04, 0x17
        /*000a*/ 	.short	(.L_9 - .L_8)
.L_8:
        /*000c*/ 	.word	0x00000000
        /*0010*/ 	.short	0x0001
        /*0012*/ 	.short	0x0008
        /*0014*/ 	.byte	0x00, 0xf0, 0x21, 0x00


	//----- nvinfo : EIATTR_KPARAM_INFO
	.align		4
.L_9:
        /*0018*/ 	.byte	0x04, 0x17
        /*001a*/ 	.short	(.L_11 - .L_10)
.L_10:
        /*001c*/ 	.word	0x00000000
        /*0020*/ 	.short	0x0000
        /*0022*/ 	.short	0x0000
        /*0024*/ 	.byte	0x00, 0xf0, 0x21, 0x00


	//----- nvinfo : EIATTR_SPARSE_MMA_MASK
	.align		4
.L_11:
        /*0028*/ 	.byte	0x03, 0x50
        /*002a*/ 	.short	0x0000


	//----- nvinfo : EIATTR_MAXREG_COUNT
	.align		4
        /*002c*/ 	.byte	0x03, 0x1b
        /*002e*/ 	.short	0x00ff


	//----- nvinfo : EIATTR_MERCURY_ISA_VERSION
	.align		4
        /*0030*/ 	.byte	0x03, 0x5f
        /*0032*/ 	.short	0x0101


	//----- nvinfo : EIATTR_VRC_CTA_INIT_COUNT
	.align		4
        /*0034*/ 	.byte	0x02, 0x4a
	.zero		1
	.zero		1


	//----- nvinfo : EIATTR_EXIT_INSTR_OFFSETS
	.align		4
        /*0038*/ 	.byte	0x04, 0x1c
        /*003a*/ 	.short	(.L_13 - .L_12)


	//   ....[0]....
.L_12:
        /*003c*/ 	.word	0x00000050


	//----- nvinfo : EIATTR_CBANK_PARAM_SIZE
	.align		4
.L_13:
        /*0040*/ 	.byte	0x03, 0x19
        /*0042*/ 	.short	0x0010


	//----- nvinfo : EIATTR_PARAM_CBANK
	.align		4
        /*0044*/ 	.byte	0x04, 0x0a
        /*0046*/ 	.short	(.L_15 - .L_14)
	.align		4
.L_14:
        /*0048*/ 	.word	index@(.nv.constant0.warp_sz)
        /*004c*/ 	.short	0x0380
        /*004e*/ 	.short	0x0010


	//----- nvinfo : EIATTR_SW_WAR
	.align		4
.L_15:
        /*0050*/ 	.byte	0x04, 0x36
        /*0052*/ 	.short	(.L_17 - .L_16)
.L_16:
        /*0054*/ 	.word	0x00000008
.L_17:


//--------------------- .nv.callgraph             --------------------------
	.section	.nv.callgraph,"",@"SHT_CUDA_CALLGRAPH"
	.align	4
	.sectionentsize	8
	.align		4
        /*0000*/ 	.word	0x00000000
	.align		4
        /*0004*/ 	.word	0xffffffff
	.align		4
        /*0008*/ 	.word	0x00000000
	.align		4
        /*000c*/ 	.word	0xfffffffe
	.align		4
        /*0010*/ 	.word	0x00000000
	.align		4
        /*0014*/ 	.word	0xfffffffd
	.align		4
        /*0018*/ 	.word	0x00000000
	.align		4
        /*001c*/ 	.word	0xfffffffc


//--------------------- .text.warp_sz             --------------------------
	.section	.text.warp_sz,"ax",@progbits
	.align	128
        .global         warp_sz
        .type           warp_sz,@function
        .size           warp_sz,(.L_x_1 - warp_sz)
        .other          warp_sz,@"STO_CUDA_ENTRY STV_DEFAULT"
warp_sz:
.text.warp_sz:
[----:B------:R-:W-:Y:S08]  /*0000*/  LDC R1, c[0x0][0x37c] ;  /* 0x0000df00ff017b82 */ /* 0x000ff00000000800 */
[----:B------:R-:W0:Y:S01]  /*0010*/  LDC.64 R2, c[0x0][0x388] ;  /* 0x0000e200ff027b82 */ /* 0x000e220000000a00 */
[----:B------:R-:W0:Y:S01]  /*0020*/  LDCU.64 UR4, c[0x0][0x358] ;  /* 0x00006b00ff0477ac */ /* 0x000e220008000a00 */
[----:B------:R-:W-:-:S05]  /*0030*/  HFMA2 R0, -RZ, RZ, 0, 1.9073486328125e-06 ;  /* 0x00000020ff007431 */ /* 0x000fca00000001ff */
[----:B0-----:R-:W-:Y:S01]  /*0040*/  ST.E.U8 desc[UR4][R2.64], R0 ;  /* 0x0000000002007985 */ /* 0x001fe2000c101104 */
[----:B------:R-:W-:Y:S05]  /*0050*/  EXIT ;  /* 0x000000000000794d */ /* 0x000fea0003800000 */
.L_x_0:
[----:B------:R-:W-:-:S00]  /*0060*/  BRA `(.L_x_0) ;  /* 0xfffffffc00fc7947 */ /* 0x000fc0000383ffff */
[----:B------:R-:W-:-:S00]  /*0070*/  NOP ;  /* 0x0000000000007918 */ /* 0x000fc00000000000 */
        /* <DEDUP_REMOVED lines=8> */
.L_x_1:


//--------------------- .nv.shared.reserved.0     --------------------------
	.section	.nv.shared.reserved.0,"aw",@nobits
	.weak		__nv_reservedSMEM_offset_0_alias
	.size		__nv_reservedSMEM_offset_0_alias, 0, 64
	.other		__nv_reservedSMEM_offset_0_alias,@"STO_CUDA_RESERVED_SHARED STV_DEFAULT"
__nv_reservedSMEM_offset_0_alias:
	.zero		0
	.zero		64


//--------------------- .nv.constant0.warp_sz     --------------------------
	.section	.nv.constant0.warp_sz,"a",@progbits
	.sectionflags	@""
	.align	4
.nv.constant0.warp_sz:
	.zero		912


//--------------------- SYMBOLS --------------------------

	.type		.nv.reservedSmem.offset0,@object
	.size		.nv.reservedSmem.offset0,0x4
